//
// Generated by NVIDIA NVVM Compiler
//
// Compiler Build ID: CL-36424714
// Cuda compilation tools, release 13.0, V13.0.88
// Based on NVVM 20.0.0
//

.version 9.0
.target sm_100
.address_size 64

	// .globl	tensor_to_image

.visible .entry tensor_to_image(
	.param .u64 .ptr .align 1 tensor_to_image_param_0,
	.param .u64 .ptr .align 1 tensor_to_image_param_1,
	.param .u32 tensor_to_image_param_2,
	.param .u32 tensor_to_image_param_3,
	.param .u32 tensor_to_image_param_4
)
{
	.reg .pred 	%p<6>;
	.reg .b32 	%r<24>;
	.reg .b32 	%f<4>;
	.reg .b64 	%rd<9>;
	.reg .b64 	%fd<7>;

	ld.param.u64 	%rd1, [tensor_to_image_param_0];
	ld.param.u64 	%rd2, [tensor_to_image_param_1];
	ld.param.u32 	%r2, [tensor_to_image_param_2];
	ld.param.u32 	%r3, [tensor_to_image_param_3];
	ld.param.u32 	%r5, [tensor_to_image_param_4];
	mov.u32 	%r6, %ctaid.x;
	mov.u32 	%r7, %ntid.x;
	mov.u32 	%r8, %tid.x;
	mad.lo.s32 	%r9, %r6, %r7, %r8;
	mov.u32 	%r10, %ctaid.y;
	mov.u32 	%r11, %ntid.y;
	mov.u32 	%r12, %tid.y;
	mad.lo.s32 	%r13, %r10, %r11, %r12;
	mov.u32 	%r15, %ctaid.z;
	mov.u32 	%r16, %ntid.z;
	mov.u32 	%r17, %tid.z;
	mad.lo.s32 	%r18, %r15, %r16, %r17;
	mad.lo.s32 	%r19, %r3, %r18, %r13;
	mad.lo.s32 	%r1, %r19, %r2, %r9;
	setp.ge.s32 	%p1, %r9, %r2;
	setp.ge.s32 	%p2, %r13, %r3;
	or.pred  	%p3, %p1, %p2;
	setp.ge.s32 	%p4, %r18, %r5;
	or.pred  	%p5, %p3, %p4;
	@%p5 bra 	$L__BB0_2;
	cvta.to.global.u64 	%rd3, %rd1;
	cvta.to.global.u64 	%rd4, %rd2;
	mul.lo.s32 	%r20, %r1, 3;
	cvt.s64.s32 	%rd5, %r20;
	mul.wide.s32 	%rd6, %r20, 4;
	add.s64 	%rd7, %rd3, %rd6;
	ld.global.f32 	%f1, [%rd7];
	cvt.f64.f32 	%fd1, %f1;
	mul.f64 	%fd2, %fd1, 0d406FE00000000000;
	cvt.rzi.u32.f64 	%r21, %fd2;
	add.s64 	%rd8, %rd4, %rd5;
	st.global.u8 	[%rd8], %r21;
	ld.global.f32 	%f2, [%rd7+4];
	cvt.f64.f32 	%fd3, %f2;
	mul.f64 	%fd4, %fd3, 0d406FE00000000000;
	cvt.rzi.u32.f64 	%r22, %fd4;
	st.global.u8 	[%rd8+1], %r22;
	ld.global.f32 	%f3, [%rd7+8];
	cvt.f64.f32 	%fd5, %f3;
	mul.f64 	%fd6, %fd5, 0d406FE00000000000;
	cvt.rzi.u32.f64 	%r23, %fd6;
	st.global.u8 	[%rd8+2], %r23;
$L__BB0_2:
	ret;

}


// ===== COMPILED SASS (sm_100) =====

	.target	sm_100

	.elftype	@"ET_EXEC"


//--------------------- .note.nv.tkinfo           --------------------------
	.section	.note.nv.tkinfo,"",@"SHT_NOTE"
	.sectionflags	@"SHF_NOTE_NV_TKINFO"
	.tkinfo
        /*0018*/ 	.word	0x00000002
        /*0030*/ 	.string	""
        /*0030*/ 	.string	"ptxas"
        /*0030*/ 	.string	"Cuda compilation tools, release 13.0, V13.0.88"
        /*0030*/ 	.string	"Build cuda_13.0.r13.0/compiler.36424714_0"
        /*0030*/ 	.string	"-arch sm_100 -m 64 "



//--------------------- .note.nv.cuinfo           --------------------------
	.section	.note.nv.cuinfo,"",@"SHT_NOTE"
	.sectionflags	@"SHF_NOTE_NV_CUINFO"
        /*0018*/ 	.short	0x0002
        /*001a*/ 	.short	0x0064
        /*001c*/ 	.short	0x0082
	.zero		2


//--------------------- .nv.info                  --------------------------
	.section	.nv.info,"",@"SHT_CUDA_INFO"
	.align	4


	//----- nvinfo : EIATTR_REGCOUNT
	.align		4
        /*0000*/ 	.byte	0x04, 0x2f
        /*0002*/ 	.short	(.L_1 - .L_0)
	.align		4
.L_0:
        /*0004*/ 	.word	index@(tensor_to_image)
        /*0008*/ 	.word	0x0000000f


	//----- nvinfo : EIATTR_FRAME_SIZE
	.align		4
.L_1:
        /*000c*/ 	.byte	0x04, 0x11
        /*000e*/ 	.short	(.L_3 - .L_2)
	.align		4
.L_2:
        /*0010*/ 	.word	index@(tensor_to_image)
        /*0014*/ 	.word	0x00000000


	//----- nvinfo : EIATTR_MIN_STACK_SIZE
	.align		4
.L_3:
        /*0018*/ 	.byte	0x04, 0x12
        /*001a*/ 	.short	(.L_5 - .L_4)
	.align		4
.L_4:
        /*001c*/ 	.word	index@(tensor_to_image)
        /*0020*/ 	.word	0x00000000
.L_5:


//--------------------- .nv.compat                --------------------------
	.section	.nv.compat,"",@"SHT_CUDA_COMPAT_INFO"
	.align	4
        /*0000*/ 	.byte	0x02, 0x09, 0x00, 0x00, 0x02, 0x02, 0x01, 0x00, 0x02, 0x05, 0x05, 0x00, 0x03, 0x07, 0x01, 0x01
        /*0010*/ 	.byte	0x02, 0x03, 0x00, 0x00, 0x02, 0x06, 0x01, 0x00, 0x04, 0x0b, 0x08, 0x00, 0x01, 0x00, 0x00, 0x00
        /*0020*/ 	.byte	0x00, 0x00, 0x00, 0x00


//--------------------- .nv.info.tensor_to_image  --------------------------
	.section	.nv.info.tensor_to_image,"",@"SHT_CUDA_INFO"
	.sectionflags	@""
	.align	4


	//----- nvinfo : EIATTR_CUDA_API_VERSION
	.align		4
        /*0000*/ 	.byte	0x04, 0x37
        /*0002*/ 	.short	(.L_7 - .L_6)
.L_6:
        /*0004*/ 	.word	0x00000082


	//----- nvinfo : EIATTR_KPARAM_INFO
	.align		4
.L_7:
        /*0008*/ 	.byte	0x04, 0x17
        /*000a*/ 	.short	(.L_9 - .L_8)
.L_8:
        /*000c*/ 	.word	0x00000000
        /*0010*/ 	.short	0x0004
        /*0012*/ 	.short	0x0018
        /*0014*/ 	.byte	0x00, 0xf0, 0x11, 0x00


	//----- nvinfo : EIATTR_KPARAM_INFO
	.align		4
.L_9:
        /*0018*/ 	.byte	0x04, 0x17
        /*001a*/ 	.short	(.L_11 - .L_10)
.L_10:
        /*001c*/ 	.word	0x00000000
        /*0020*/ 	.short	0x0003
        /*0022*/ 	.short	0x0014
        /*0024*/ 	.byte	0x00, 0xf0, 0x11, 0x00


	//----- nvinfo : EIATTR_KPARAM_INFO
	.align		4
.L_11:
        /*0028*/ 	.byte	0x04, 0x17
        /*002a*/ 	.short	(.L_13 - .L_12)
.L_12:
        /*002c*/ 	.word	0x00000000
        /*0030*/ 	.short	0x0002
        /*0032*/ 	.short	0x0010
        /*0034*/ 	.byte	0x00, 0xf0, 0x11, 0x00


	//----- nvinfo : EIATTR_KPARAM_INFO
	.align		4
.L_13:
        /*0038*/ 	.byte	0x04, 0x17
        /*003a*/ 	.short	(.L_15 - .L_14)
.L_14:
        /*003c*/ 	.word	0x00000000
        /*0040*/ 	.short	0x0001
        /*0042*/ 	.short	0x0008
        /*0044*/ 	.byte	0x00, 0xf5, 0x21, 0x00


	//----- nvinfo : EIATTR_KPARAM_INFO
	.align		4
.L_15:
        /*0048*/ 	.byte	0x04, 0x17
        /*004a*/ 	.short	(.L_17 - .L_16)
.L_16:
        /*004c*/ 	.word	0x00000000
        /*0050*/ 	.short	0x0000
        /*0052*/ 	.short	0x0000
        /*0054*/ 	.byte	0x00, 0xf5, 0x21, 0x00


	//----- nvinfo : EIATTR_SPARSE_MMA_MASK
	.align		4
.L_17:
        /*0058*/ 	.byte	0x03, 0x50
        /*005a*/ 	.short	0x0000


	//----- nvinfo : EIATTR_MAXREG_COUNT
	.align		4
        /*005c*/ 	.byte	0x03, 0x1b
        /*005e*/ 	.short	0x00ff


	//----- nvinfo : EIATTR_MERCURY_ISA_VERSION
	.align		4
        /*0060*/ 	.byte	0x03, 0x5f
        /*0062*/ 	.short	0x0101


	//----- nvinfo : EIATTR_VRC_CTA_INIT_COUNT
	.align		4
        /*0064*/ 	.byte	0x02, 0x4a
	.zero		1
	.zero		1


	//----- nvinfo : EIATTR_EXIT_INSTR_OFFSETS
	.align		4
        /*0068*/ 	.byte	0x04, 0x1c
        /*006a*/ 	.short	(.L_19 - .L_18)


	//   ....[0]....
.L_18:
        /*006c*/ 	.word	0x00000140


	//   ....[1]....
        /*0070*/ 	.word	0x000002b0


	//----- nvinfo : EIATTR_CBANK_PARAM_SIZE
	.align		4
.L_19:
        /*0074*/ 	.byte	0x03, 0x19
        /*0076*/ 	.short	0x001c


	//----- nvinfo : EIATTR_PARAM_CBANK
	.align		4
        /*0078*/ 	.byte	0x04, 0x0a
        /*007a*/ 	.short	(.L_21 - .L_20)
	.align		4
.L_20:
        /*007c*/ 	.word	index@(.nv.constant0.tensor_to_image)
        /*0080*/ 	.short	0x0380
        /*0082*/ 	.short	0x001c


	//----- nvinfo : EIATTR_SW_WAR
	.align		4
.L_21:
        /*0084*/ 	.byte	0x04, 0x36
        /*0086*/ 	.short	(.L_23 - .L_22)
.L_22:
        /*0088*/ 	.word	0x00000008
.L_23:


//--------------------- .nv.callgraph             --------------------------
	.section	.nv.callgraph,"",@"SHT_CUDA_CALLGRAPH"
	.align	4
	.sectionentsize	8
	.align		4
        /*0000*/ 	.word	0x00000000
	.align		4
        /*0004*/ 	.word	0xffffffff
	.align		4
        /*0008*/ 	.word	0x00000000
	.align		4
        /*000c*/ 	.word	0xfffffffe
	.align		4
        /*0010*/ 	.word	0x00000000
	.align		4
        /*0014*/ 	.word	0xfffffffd
	.align		4
        /*0018*/ 	.word	0x00000000
	.align		4
        /*001c*/ 	.word	0xfffffffc


//--------------------- .text.tensor_to_image     --------------------------
	.section	.text.tensor_to_image,"ax",@progbits
	.align	128
        .global         tensor_to_image
        .type           tensor_to_image,@function
        .size           tensor_to_image,(.L_x_1 - tensor_to_image)
        .other          tensor_to_image,@"STO_CUDA_ENTRY STV_DEFAULT"
tensor_to_image:
.text.tensor_to_image:
[----:B------:R-:W-:Y:S01]  /*0000*/  LDC R1, c[0x0][0x37c] ;  /* 0x0000df00ff017b82 */ /* 0x000fe20000000800 */
[----:B------:R-:W0:Y:S07]  /*0010*/  S2R R5, SR_TID.Y ;  /* 0x0000000000057919 */ /* 0x000e2e0000002200 */
[----:B------:R-:W1:Y:S01]  /*0020*/  LDC R0, c[0x0][0x360] ;  /* 0x0000d800ff007b82 */ /* 0x000e620000000800 */
[----:B------:R-:W2:Y:S01]  /*0030*/  LDCU.64 UR8, c[0x0][0x390] ;  /* 0x00007200ff0877ac */ /* 0x000ea20008000a00 */
[----:B------:R-:W1:Y:S01]  /*0040*/  S2R R3, SR_TID.X ;  /* 0x0000000000037919 */ /* 0x000e620000002100 */
[----:B------:R-:W3:Y:S01]  /*0050*/  LDCU UR7, c[0x0][0x398] ;  /* 0x00007300ff0777ac */ /* 0x000ee20008000800 */
[----:B------:R-:W4:Y:S04]  /*0060*/  S2R R7, SR_TID.Z ;  /* 0x0000000000077919 */ /* 0x000f280000002300 */
[----:B------:R-:W0:Y:S08]  /*0070*/  S2UR UR5, SR_CTAID.Y ;  /* 0x00000000000579c3 */ /* 0x000e300000002600 */
[----:B------:R-:W0:Y:S08]  /*0080*/  LDC R2, c[0x0][0x364] ;  /* 0x0000d900ff027b82 */ /* 0x000e300000000800 */
[----:B------:R-:W1:Y:S08]  /*0090*/  S2UR UR4, SR_CTAID.X ;  /* 0x00000000000479c3 */ /* 0x000e700000002500 */
[----:B------:R-:W4:Y:S08]  /*00a0*/  S2UR UR6, SR_CTAID.Z ;  /* 0x00000000000679c3 */ /* 0x000f300000002700 */
[----:B------:R-:W4:Y:S01]  /*00b0*/  LDC R4, c[0x0][0x368] ;  /* 0x0000da00ff047b82 */ /* 0x000f220000000800 */
[----:B0-----:R-:W-:-:S05]  /*00c0*/  IMAD R2, R2, UR5, R5 ;  /* 0x0000000502027c24 */ /* 0x001fca000f8e0205 */
[----:B--2---:R-:W-:Y:S01]  /*00d0*/  ISETP.GE.AND P0, PT, R2, UR9, PT ;  /* 0x0000000902007c0c */ /* 0x004fe2000bf06270 */
[----:B-1----:R-:W-:-:S05]  /*00e0*/  IMAD R0, R0, UR4, R3 ;  /* 0x0000000400007c24 */ /* 0x002fca000f8e0203 */
[----:B------:R-:W-:Y:S01]  /*00f0*/  ISETP.GE.OR P0, PT, R0, UR8, P0 ;  /* 0x0000000800007c0c */ /* 0x000fe20008706670 */
[----:B----4-:R-:W-:-:S05]  /*0100*/  IMAD R3, R4, UR6, R7 ;  /* 0x0000000604037c24 */ /* 0x010fca000f8e0207 */
[C---:B---3--:R-:W-:Y:S01]  /*0110*/  ISETP.GE.OR P0, PT, R3.reuse, UR7, P0 ;  /* 0x0000000703007c0c */ /* 0x048fe20008706670 */
[----:B------:R-:W-:-:S04]  /*0120*/  IMAD R3, R3, UR9, R2 ;  /* 0x0000000903037c24 */ /* 0x000fc8000f8e0202 */
[----:B------:R-:W-:-:S08]  /*0130*/  IMAD R0, R3, UR8, R0 ;  /* 0x0000000803007c24 */ /* 0x000fd0000f8e0200 */
[----:B------:R-:W-:Y:S05]  /*0140*/  @P0 EXIT ;  /* 0x000000000000094d */ /* 0x000fea0003800000 */
[----:B------:R-:W0:Y:S01]  /*0150*/  LDC.64 R2, c[0x0][0x380] ;  /* 0x0000e000ff027b82 */ /* 0x000e220000000a00 */
[----:B------:R-:W1:Y:S01]  /*0160*/  LDCU.64 UR4, c[0x0][0x358] ;  /* 0x00006b00ff0477ac */ /* 0x000e620008000a00 */
[----:B------:R-:W-:Y:S01]  /*0170*/  IMAD R7, R0, 0x3, RZ ;  /* 0x0000000300077824 */ /* 0x000fe200078e02ff */
[----:B------:R-:W2:Y:S03]  /*0180*/  LDCU.64 UR6, c[0x0][0x388] ;  /* 0x00007100ff0677ac */ /* 0x000ea60008000a00 */
[----:B0-----:R-:W-:-:S05]  /*0190*/  IMAD.WIDE R2, R7, 0x4, R2 ;  /* 0x0000000407027825 */ /* 0x001fca00078e0202 */
[----:B-1----:R-:W3:Y:S01]  /*01a0*/  LDG.E R0, desc[UR4][R2.64] ;  /* 0x0000000402007981 */ /* 0x002ee2000c1e1900 */
[----:B--2---:R-:W-:-:S04]  /*01b0*/  IADD3 R6, P0, PT, R7, UR6, RZ ;  /* 0x0000000607067c10 */ /* 0x004fc8000ff1e0ff */
[----:B------:R-:W-:Y:S01]  /*01c0*/  LEA.HI.X.SX32 R7, R7, UR7, 0x1, P0 ;  /* 0x0000000707077c11 */ /* 0x000fe200080f0eff */
[----:B---3--:R-:W0:Y:S02]  /*01d0*/  F2F.F64.F32 R4, R0 ;  /* 0x0000000000047310 */ /* 0x008e240000201800 */
[----:B0-----:R-:W-:-:S10]  /*01e0*/  DMUL R4, R4, 255 ;  /* 0x406fe00004047828 */ /* 0x001fd40000000000 */
[----:B------:R-:W0:Y:S02]  /*01f0*/  F2I.U32.F64.TRUNC R5, R4 ;  /* 0x0000000400057311 */ /* 0x000e24000030d000 */
[----:B0-----:R-:W-:Y:S04]  /*0200*/  STG.E.U8 desc[UR4][R6.64], R5 ;  /* 0x0000000506007986 */ /* 0x001fe8000c101104 */
[----:B------:R-:W2:Y:S02]  /*0210*/  LDG.E R12, desc[UR4][R2.64+0x4] ;  /* 0x00000404020c7981 */ /* 0x000ea4000c1e1900 */
[----:B--2---:R-:W0:Y:S02]  /*0220*/  F2F.F64.F32 R8, R12 ;  /* 0x0000000c00087310 */ /* 0x004e240000201800 */
[----:B0-----:R-:W-:-:S10]  /*0230*/  DMUL R8, R8, 255 ;  /* 0x406fe00008087828 */ /* 0x001fd40000000000 */
[----:B------:R-:W0:Y:S02]  /*0240*/  F2I.U32.F64.TRUNC R9, R8 ;  /* 0x0000000800097311 */ /* 0x000e24000030d000 */
[----:B0-----:R-:W-:Y:S04]  /*0250*/  STG.E.U8 desc[UR4][R6.64+0x1], R9 ;  /* 0x0000010906007986 */ /* 0x001fe8000c101104 */
[----:B------:R-:W2:Y:S02]  /*0260*/  LDG.E R0, desc[UR4][R2.64+0x8] ;  /* 0x0000080402007981 */ /* 0x000ea4000c1e1900 */
[----:B--2---:R-:W0:Y:S02]  /*0270*/  F2F.F64.F32 R10, R0 ;  /* 0x00000000000a7310 */ /* 0x004e240000201800 */
[----:B0-----:R-:W-:-:S10]  /*0280*/  DMUL R10, R10, 255 ;  /* 0x406fe0000a0a7828 */ /* 0x001fd40000000000 */
[----:B------:R-:W0:Y:S02]  /*0290*/  F2I.U32.F64.TRUNC R11, R10 ;  /* 0x0000000a000b7311 */ /* 0x000e24000030d000 */
[----:B0-----:R-:W-:Y:S01]  /*02a0*/  STG.E.U8 desc[UR4][R6.64+0x2], R11 ;  /* 0x0000020b06007986 */ /* 0x001fe2000c101104 */
[----:B------:R-:W-:Y:S05]  /*02b0*/  EXIT ;  /* 0x000000000000794d */ /* 0x000fea0003800000 */
.L_x_0:
[----:B------:R-:W-:-:S00]  /*02c0*/  BRA `(.L_x_0) ;  /* 0xfffffffc00fc7947 */ /* 0x000fc0000383ffff */
[----:B------:R-:W-:-:S00]  /*02d0*/  NOP ;  /* 0x0000000000007918 */ /* 0x000fc00000000000 */
        /* <DEDUP_REMOVED lines=10> */
.L_x_1:


//--------------------- .nv.shared.reserved.0     --------------------------
	.section	.nv.shared.reserved.0,"aw",@nobits
	.weak		__nv_reservedSMEM_offset_0_alias
	.size		__nv_reservedSMEM_offset_0_alias, 0, 64
	.other		__nv_reservedSMEM_offset_0_alias,@"STO_CUDA_RESERVED_SHARED STV_DEFAULT"
__nv_reservedSMEM_offset_0_alias:
	.zero		0
	.zero		64


//--------------------- .nv.constant0.tensor_to_image --------------------------
	.section	.nv.constant0.tensor_to_image,"a",@progbits
	.sectionflags	@""
	.align	4
.nv.constant0.tensor_to_image:
	.zero		924


//--------------------- SYMBOLS --------------------------

	.type		.nv.reservedSmem.offset0,@object
	.size		.nv.reservedSmem.offset0,0x4
